//
// Generated by NVIDIA NVVM Compiler
//
// Compiler Build ID: CL-36424714
// Cuda compilation tools, release 13.0, V13.0.88
// Based on NVVM 20.0.0
//

.version 9.0
.target sm_100
.address_size 64

	// .globl	_Z12maxReductionPKfPfi
.extern .shared .align 16 .b8 sharedMem[];

.visible .entry _Z12maxReductionPKfPfi(
	.param .u64 .ptr .align 1 _Z12maxReductionPKfPfi_param_0,
	.param .u64 .ptr .align 1 _Z12maxReductionPKfPfi_param_1,
	.param .u32 _Z12maxReductionPKfPfi_param_2
)
{
	.reg .pred 	%p<6>;
	.reg .b32 	%r<14>;
	.reg .b32 	%f<9>;
	.reg .b64 	%rd<7>;

	ld.param.u64 	%rd1, [_Z12maxReductionPKfPfi_param_0];
	ld.param.u64 	%rd2, [_Z12maxReductionPKfPfi_param_1];
	ld.param.u32 	%r7, [_Z12maxReductionPKfPfi_param_2];
	mov.u32 	%r8, %ctaid.x;
	mov.u32 	%r13, %ntid.x;
	mov.u32 	%r2, %tid.x;
	mad.lo.s32 	%r3, %r8, %r13, %r2;
	setp.ge.s32 	%p1, %r3, %r7;
	mov.f32 	%f8, 0fFF7FFFFF;
	@%p1 bra 	$L__BB0_2;
	cvta.to.global.u64 	%rd3, %rd1;
	mul.wide.s32 	%rd4, %r3, 4;
	add.s64 	%rd5, %rd3, %rd4;
	ld.global.f32 	%f8, [%rd5];
$L__BB0_2:
	shl.b32 	%r9, %r2, 2;
	mov.u32 	%r10, sharedMem;
	add.s32 	%r4, %r10, %r9;
	st.shared.f32 	[%r4], %f8;
	bar.sync 	0;
	setp.lt.u32 	%p2, %r13, 2;
	@%p2 bra 	$L__BB0_6;
$L__BB0_3:
	shr.u32 	%r6, %r13, 1;
	setp.ge.u32 	%p3, %r2, %r6;
	@%p3 bra 	$L__BB0_5;
	ld.shared.f32 	%f4, [%r4];
	shl.b32 	%r11, %r6, 2;
	add.s32 	%r12, %r4, %r11;
	ld.shared.f32 	%f5, [%r12];
	max.f32 	%f6, %f4, %f5;
	st.shared.f32 	[%r4], %f6;
$L__BB0_5:
	bar.sync 	0;
	setp.gt.u32 	%p4, %r13, 3;
	mov.u32 	%r13, %r6;
	@%p4 bra 	$L__BB0_3;
$L__BB0_6:
	setp.ne.s32 	%p5, %r2, 0;
	@%p5 bra 	$L__BB0_8;
	ld.shared.f32 	%f7, [sharedMem];
	cvta.to.global.u64 	%rd6, %rd2;
	st.global.f32 	[%rd6], %f7;
$L__BB0_8:
	ret;

}


// ===== COMPILED SASS (sm_100) =====

	.target	sm_100

	.elftype	@"ET_EXEC"


//--------------------- .note.nv.tkinfo           --------------------------
	.section	.note.nv.tkinfo,"",@"SHT_NOTE"
	.sectionflags	@"SHF_NOTE_NV_TKINFO"
	.tkinfo
        /*0018*/ 	.word	0x00000002
        /*0030*/ 	.string	""
        /*0030*/ 	.string	"ptxas"
        /*0030*/ 	.string	"Cuda compilation tools, release 13.0, V13.0.88"
        /*0030*/ 	.string	"Build cuda_13.0.r13.0/compiler.36424714_0"
        /*0030*/ 	.string	"-arch sm_100 -m 64 "



//--------------------- .note.nv.cuinfo           --------------------------
	.section	.note.nv.cuinfo,"",@"SHT_NOTE"
	.sectionflags	@"SHF_NOTE_NV_CUINFO"
        /*0018*/ 	.short	0x0002
        /*001a*/ 	.short	0x0064
        /*001c*/ 	.short	0x0082
	.zero		2


//--------------------- .nv.info                  --------------------------
	.section	.nv.info,"",@"SHT_CUDA_INFO"
	.align	4


	//----- nvinfo : EIATTR_REGCOUNT
	.align		4
        /*0000*/ 	.byte	0x04, 0x2f
        /*0002*/ 	.short	(.L_1 - .L_0)
	.align		4
.L_0:
        /*0004*/ 	.word	index@(_Z12maxReductionPKfPfi)
        /*0008*/ 	.word	0x0000000a


	//----- nvinfo : EIATTR_FRAME_SIZE
	.align		4
.L_1:
        /*000c*/ 	.byte	0x04, 0x11
        /*000e*/ 	.short	(.L_3 - .L_2)
	.align		4
.L_2:
        /*0010*/ 	.word	index@(_Z12maxReductionPKfPfi)
        /*0014*/ 	.word	0x00000000


	//----- nvinfo : EIATTR_MIN_STACK_SIZE
	.align		4
.L_3:
        /*0018*/ 	.byte	0x04, 0x12
        /*001a*/ 	.short	(.L_5 - .L_4)
	.align		4
.L_4:
        /*001c*/ 	.word	index@(_Z12maxReductionPKfPfi)
        /*0020*/ 	.word	0x00000000
.L_5:


//--------------------- .nv.compat                --------------------------
	.section	.nv.compat,"",@"SHT_CUDA_COMPAT_INFO"
	.align	4
        /*0000*/ 	.byte	0x02, 0x09, 0x00, 0x00, 0x02, 0x02, 0x01, 0x00, 0x02, 0x05, 0x05, 0x00, 0x03, 0x07, 0x01, 0x01
        /*0010*/ 	.byte	0x02, 0x03, 0x00, 0x00, 0x02, 0x06, 0x01, 0x00, 0x04, 0x0b, 0x08, 0x00, 0x09, 0x00, 0x00, 0x00
        /*0020*/ 	.byte	0x00, 0x00, 0x00, 0x00


//--------------------- .nv.info._Z12maxReductionPKfPfi --------------------------
	.section	.nv.info._Z12maxReductionPKfPfi,"",@"SHT_CUDA_INFO"
	.sectionflags	@""
	.align	4


	//----- nvinfo : EIATTR_CUDA_API_VERSION
	.align		4
        /*0000*/ 	.byte	0x04, 0x37
        /*0002*/ 	.short	(.L_7 - .L_6)
.L_6:
        /*0004*/ 	.word	0x00000082


	//----- nvinfo : EIATTR_KPARAM_INFO
	.align		4
.L_7:
        /*0008*/ 	.byte	0x04, 0x17
        /*000a*/ 	.short	(.L_9 - .L_8)
.L_8:
        /*000c*/ 	.word	0x00000000
        /*0010*/ 	.short	0x0002
        /*0012*/ 	.short	0x0010
        /*0014*/ 	.byte	0x00, 0xf0, 0x11, 0x00


	//----- nvinfo : EIATTR_KPARAM_INFO
	.align		4
.L_9:
        /*0018*/ 	.byte	0x04, 0x17
        /*001a*/ 	.short	(.L_11 - .L_10)
.L_10:
        /*001c*/ 	.word	0x00000000
        /*0020*/ 	.short	0x0001
        /*0022*/ 	.short	0x0008
        /*0024*/ 	.byte	0x00, 0xf5, 0x21, 0x00


	//----- nvinfo : EIATTR_KPARAM_INFO
	.align		4
.L_11:
        /*0028*/ 	.byte	0x04, 0x17
        /*002a*/ 	.short	(.L_13 - .L_12)
.L_12:
        /*002c*/ 	.word	0x00000000
        /*0030*/ 	.short	0x0000
        /*0032*/ 	.short	0x0000
        /*0034*/ 	.byte	0x00, 0xf5, 0x21, 0x00


	//----- nvinfo : EIATTR_SPARSE_MMA_MASK
	.align		4
.L_13:
        /*0038*/ 	.byte	0x03, 0x50
        /*003a*/ 	.short	0x0000


	//----- nvinfo : EIATTR_MAXREG_COUNT
	.align		4
        /*003c*/ 	.byte	0x03, 0x1b
        /*003e*/ 	.short	0x00ff


	//----- nvinfo : EIATTR_NUM_BARRIERS
	.align		4
        /*0040*/ 	.byte	0x02, 0x4c
        /*0042*/ 	.byte	0x01
	.zero		1


	//----- nvinfo : EIATTR_MERCURY_ISA_VERSION
	.align		4
        /*0044*/ 	.byte	0x03, 0x5f
        /*0046*/ 	.short	0x0101


	//----- nvinfo : EIATTR_VRC_CTA_INIT_COUNT
	.align		4
        /*0048*/ 	.byte	0x02, 0x4a
	.zero		1
	.zero		1


	//----- nvinfo : EIATTR_EXIT_INSTR_OFFSETS
	.align		4
        /*004c*/ 	.byte	0x04, 0x1c
        /*004e*/ 	.short	(.L_15 - .L_14)


	//   ....[0]....
.L_14:
        /*0050*/ 	.word	0x00000200


	//   ....[1]....
        /*0054*/ 	.word	0x00000270


	//----- nvinfo : EIATTR_CBANK_PARAM_SIZE
	.align		4
.L_15:
        /*0058*/ 	.byte	0x03, 0x19
        /*005a*/ 	.short	0x0014


	//----- nvinfo : EIATTR_PARAM_CBANK
	.align		4
        /*005c*/ 	.byte	0x04, 0x0a
        /*005e*/ 	.short	(.L_17 - .L_16)
	.align		4
.L_16:
        /*0060*/ 	.word	index@(.nv.constant0._Z12maxReductionPKfPfi)
        /*0064*/ 	.short	0x0380
        /*0066*/ 	.short	0x0014


	//----- nvinfo : EIATTR_SW_WAR
	.align		4
.L_17:
        /*0068*/ 	.byte	0x04, 0x36
        /*006a*/ 	.short	(.L_19 - .L_18)
.L_18:
        /*006c*/ 	.word	0x00000008
.L_19:


//--------------------- .nv.callgraph             --------------------------
	.section	.nv.callgraph,"",@"SHT_CUDA_CALLGRAPH"
	.align	4
	.sectionentsize	8
	.align		4
        /*0000*/ 	.word	0x00000000
	.align		4
        /*0004*/ 	.word	0xffffffff
	.align		4
        /*0008*/ 	.word	0x00000000
	.align		4
        /*000c*/ 	.word	0xfffffffe
	.align		4
        /*0010*/ 	.word	0x00000000
	.align		4
        /*0014*/ 	.word	0xfffffffd
	.align		4
        /*0018*/ 	.word	0x00000000
	.align		4
        /*001c*/ 	.word	0xfffffffc


//--------------------- .text._Z12maxReductionPKfPfi --------------------------
	.section	.text._Z12maxReductionPKfPfi,"ax",@progbits
	.align	128
        .global         _Z12maxReductionPKfPfi
        .type           _Z12maxReductionPKfPfi,@function
        .size           _Z12maxReductionPKfPfi,(.L_x_3 - _Z12maxReductionPKfPfi)
        .other          _Z12maxReductionPKfPfi,@"STO_CUDA_ENTRY STV_DEFAULT"
_Z12maxReductionPKfPfi:
.text._Z12maxReductionPKfPfi:
[----:B------:R-:W-:Y:S01]  /*0000*/  LDC R1, c[0x0][0x37c] ;  /* 0x0000df00ff017b82 */ /* 0x000fe20000000800 */
[----:B------:R-:W0:Y:S07]  /*0010*/  S2R R7, SR_TID.X ;  /* 0x0000000000077919 */ /* 0x000e2e0000002100 */
[----:B------:R-:W0:Y:S01]  /*0020*/  S2UR UR4, SR_CTAID.X ;  /* 0x00000000000479c3 */ /* 0x000e220000002500 */
[----:B------:R-:W1:Y:S01]  /*0030*/  LDCU UR5, c[0x0][0x390] ;  /* 0x00007200ff0577ac */ /* 0x000e620008000800 */
[----:B------:R-:W-:Y:S01]  /*0040*/  IMAD.MOV.U32 R4, RZ, RZ, -0x800001 ;  /* 0xff7fffffff047424 */ /* 0x000fe200078e00ff */
[----:B------:R-:W2:Y:S05]  /*0050*/  LDCU.64 UR6, c[0x0][0x358] ;  /* 0x00006b00ff0677ac */ /* 0x000eaa0008000a00 */
[----:B------:R-:W0:Y:S02]  /*0060*/  LDC R0, c[0x0][0x360] ;  /* 0x0000d800ff007b82 */ /* 0x000e240000000800 */
[----:B0-----:R-:W-:-:S05]  /*0070*/  IMAD R5, R0, UR4, R7 ;  /* 0x0000000400057c24 */ /* 0x001fca000f8e0207 */
[----:B-1----:R-:W-:-:S13]  /*0080*/  ISETP.GE.AND P0, PT, R5, UR5, PT ;  /* 0x0000000505007c0c */ /* 0x002fda000bf06270 */
[----:B------:R-:W0:Y:S02]  /*0090*/  @!P0 LDC.64 R2, c[0x0][0x380] ;  /* 0x0000e000ff028b82 */ /* 0x000e240000000a00 */
[----:B0-----:R-:W-:-:S05]  /*00a0*/  @!P0 IMAD.WIDE R2, R5, 0x4, R2 ;  /* 0x0000000405028825 */ /* 0x001fca00078e0202 */
[----:B--2---:R-:W2:Y:S01]  /*00b0*/  @!P0 LDG.E R4, desc[UR6][R2.64] ;  /* 0x0000000602048981 */ /* 0x004ea2000c1e1900 */
[----:B------:R-:W0:Y:S01]  /*00c0*/  S2UR UR5, SR_CgaCtaId ;  /* 0x00000000000579c3 */ /* 0x000e220000008800 */
[----:B------:R-:W-:Y:S01]  /*00d0*/  UMOV UR4, 0x400 ;  /* 0x0000040000047882 */ /* 0x000fe20000000000 */
[----:B------:R-:W-:Y:S02]  /*00e0*/  ISETP.GE.U32.AND P1, PT, R0, 0x2, PT ;  /* 0x000000020000780c */ /* 0x000fe40003f26070 */
[----:B------:R-:W-:Y:S01]  /*00f0*/  ISETP.NE.AND P0, PT, R7, RZ, PT ;  /* 0x000000ff0700720c */ /* 0x000fe20003f05270 */
[----:B0-----:R-:W-:-:S06]  /*0100*/  ULEA UR4, UR5, UR4, 0x18 ;  /* 0x0000000405047291 */ /* 0x001fcc000f8ec0ff */
[----:B------:R-:W-:-:S05]  /*0110*/  LEA R5, R7, UR4, 0x2 ;  /* 0x0000000407057c11 */ /* 0x000fca000f8e10ff */
[----:B--2---:R0:W-:Y:S01]  /*0120*/  STS [R5], R4 ;  /* 0x0000000405007388 */ /* 0x0041e20000000800 */
[----:B------:R-:W-:Y:S06]  /*0130*/  BAR.SYNC.DEFER_BLOCKING 0x0 ;  /* 0x0000000000007b1d */ /* 0x000fec0000010000 */
[----:B------:R-:W-:Y:S05]  /*0140*/  @!P1 BRA `(.L_x_0) ;  /* 0x00000000002c9947 */ /* 0x000fea0003800000 */
.L_x_1:
[----:B0-----:R-:W-:-:S04]  /*0150*/  SHF.R.U32.HI R4, RZ, 0x1, R0 ;  /* 0x00000001ff047819 */ /* 0x001fc80000011600 */
[----:B------:R-:W-:-:S13]  /*0160*/  ISETP.GE.U32.AND P1, PT, R7, R4, PT ;  /* 0x000000040700720c */ /* 0x000fda0003f26070 */
[----:B------:R-:W-:Y:S01]  /*0170*/  @!P1 IMAD R3, R4, 0x4, R5 ;  /* 0x0000000404039824 */ /* 0x000fe200078e0205 */
[----:B------:R-:W-:Y:S05]  /*0180*/  @!P1 LDS R2, [R5] ;  /* 0x0000000005029984 */ /* 0x000fea0000000800 */
[----:B------:R-:W0:Y:S02]  /*0190*/  @!P1 LDS R3, [R3] ;  /* 0x0000000003039984 */ /* 0x000e240000000800 */
[----:B0-----:R-:W-:-:S05]  /*01a0*/  @!P1 FMNMX R2, R2, R3, !PT ;  /* 0x0000000302029209 */ /* 0x001fca0007800000 */
[----:B------:R1:W-:Y:S01]  /*01b0*/  @!P1 STS [R5], R2 ;  /* 0x0000000205009388 */ /* 0x0003e20000000800 */
[----:B------:R-:W-:Y:S01]  /*01c0*/  BAR.SYNC.DEFER_BLOCKING 0x0 ;  /* 0x0000000000007b1d */ /* 0x000fe20000010000 */
[----:B------:R-:W-:Y:S01]  /*01d0*/  ISETP.GT.U32.AND P1, PT, R0, 0x3, PT ;  /* 0x000000030000780c */ /* 0x000fe20003f24070 */
[----:B------:R-:W-:-:S12]  /*01e0*/  IMAD.MOV.U32 R0, RZ, RZ, R4 ;  /* 0x000000ffff007224 */ /* 0x000fd800078e0004 */
[----:B-1----:R-:W-:Y:S05]  /*01f0*/  @P1 BRA `(.L_x_1) ;  /* 0xfffffffc00d41947 */ /* 0x002fea000383ffff */
.L_x_0:
[----:B------:R-:W-:Y:S05]  /*0200*/  @P0 EXIT ;  /* 0x000000000000094d */ /* 0x000fea0003800000 */
[----:B------:R-:W1:Y:S01]  /*0210*/  S2UR UR5, SR_CgaCtaId ;  /* 0x00000000000579c3 */ /* 0x000e620000008800 */
[----:B------:R-:W-:-:S07]  /*0220*/  UMOV UR4, 0x400 ;  /* 0x0000040000047882 */ /* 0x000fce0000000000 */
[----:B------:R-:W2:Y:S01]  /*0230*/  LDC.64 R2, c[0x0][0x388] ;  /* 0x0000e200ff027b82 */ /* 0x000ea20000000a00 */
[----:B-1----:R-:W-:-:S09]  /*0240*/  ULEA UR4, UR5, UR4, 0x18 ;  /* 0x0000000405047291 */ /* 0x002fd2000f8ec0ff */
[----:B0-----:R-:W2:Y:S04]  /*0250*/  LDS R5, [UR4] ;  /* 0x00000004ff057984 */ /* 0x001ea80008000800 */
[----:B--2---:R-:W-:Y:S01]  /*0260*/  STG.E desc[UR6][R2.64], R5 ;  /* 0x0000000502007986 */ /* 0x004fe2000c101906 */
[----:B------:R-:W-:Y:S05]  /*0270*/  EXIT ;  /* 0x000000000000794d */ /* 0x000fea0003800000 */
.L_x_2:
[----:B------:R-:W-:-:S00]  /*0280*/  BRA `(.L_x_2) ;  /* 0xfffffffc00fc7947 */ /* 0x000fc0000383ffff */
[----:B------:R-:W-:-:S00]  /*0290*/  NOP ;  /* 0x0000000000007918 */ /* 0x000fc00000000000 */
        /* <DEDUP_REMOVED lines=14> */
.L_x_3:


//--------------------- .nv.shared._Z12maxReductionPKfPfi --------------------------
	.section	.nv.shared._Z12maxReductionPKfPfi,"aw",@nobits
	.sectionflags	@""
	.align	16
	.zero		1024


//--------------------- .nv.shared.reserved.0     --------------------------
	.section	.nv.shared.reserved.0,"aw",@nobits
	.weak		__nv_reservedSMEM_offset_0_alias
	.size		__nv_reservedSMEM_offset_0_alias, 0, 64
	.other		__nv_reservedSMEM_offset_0_alias,@"STO_CUDA_RESERVED_SHARED STV_DEFAULT"
__nv_reservedSMEM_offset_0_alias:
	.zero		0
	.zero		64


//--------------------- .nv.constant0._Z12maxReductionPKfPfi --------------------------
	.section	.nv.constant0._Z12maxReductionPKfPfi,"a",@progbits
	.sectionflags	@""
	.align	4
.nv.constant0._Z12maxReductionPKfPfi:
	.zero		916


//--------------------- SYMBOLS --------------------------

	.type		.nv.reservedSmem.offset0,@object
	.size		.nv.reservedSmem.offset0,0x4
	.type		.nv.reservedSmem.cap,@object
	.size		.nv.reservedSmem.cap,0x4
